//
// Generated by NVIDIA NVVM Compiler
//
// Compiler Build ID: CL-36424714
// Cuda compilation tools, release 13.0, V13.0.88
// Based on NVVM 20.0.0
//

.version 9.0
.target sm_100
.address_size 64

	// .globl	_Z12squareKernelPii

.visible .entry _Z12squareKernelPii(
	.param .u64 .ptr .align 1 _Z12squareKernelPii_param_0,
	.param .u32 _Z12squareKernelPii_param_1
)
{
	.reg .pred 	%p<2>;
	.reg .b32 	%r<8>;
	.reg .b64 	%rd<5>;

	ld.param.u64 	%rd1, [_Z12squareKernelPii_param_0];
	ld.param.u32 	%r2, [_Z12squareKernelPii_param_1];
	mov.u32 	%r3, %ctaid.x;
	mov.u32 	%r4, %ntid.x;
	mov.u32 	%r5, %tid.x;
	mad.lo.s32 	%r1, %r3, %r4, %r5;
	setp.ge.s32 	%p1, %r1, %r2;
	@%p1 bra 	$L__BB0_2;
	cvta.to.global.u64 	%rd2, %rd1;
	mul.wide.s32 	%rd3, %r1, 4;
	add.s64 	%rd4, %rd2, %rd3;
	ld.global.u32 	%r6, [%rd4];
	mul.lo.s32 	%r7, %r6, %r6;
	st.global.u32 	[%rd4], %r7;
$L__BB0_2:
	ret;

}


// ===== COMPILED SASS (sm_100) =====

	.target	sm_100

	.elftype	@"ET_EXEC"


//--------------------- .note.nv.tkinfo           --------------------------
	.section	.note.nv.tkinfo,"",@"SHT_NOTE"
	.sectionflags	@"SHF_NOTE_NV_TKINFO"
	.tkinfo
        /*0018*/ 	.word	0x00000002
        /*0030*/ 	.string	""
        /*0030*/ 	.string	"ptxas"
        /*0030*/ 	.string	"Cuda compilation tools, release 13.0, V13.0.88"
        /*0030*/ 	.string	"Build cuda_13.0.r13.0/compiler.36424714_0"
        /*0030*/ 	.string	"-arch sm_100 -m 64 "



//--------------------- .note.nv.cuinfo           --------------------------
	.section	.note.nv.cuinfo,"",@"SHT_NOTE"
	.sectionflags	@"SHF_NOTE_NV_CUINFO"
        /*0018*/ 	.short	0x0002
        /*001a*/ 	.short	0x0064
        /*001c*/ 	.short	0x0082
	.zero		2


//--------------------- .nv.info                  --------------------------
	.section	.nv.info,"",@"SHT_CUDA_INFO"
	.align	4


	//----- nvinfo : EIATTR_REGCOUNT
	.align		4
        /*0000*/ 	.byte	0x04, 0x2f
        /*0002*/ 	.short	(.L_1 - .L_0)
	.align		4
.L_0:
        /*0004*/ 	.word	index@(_Z12squareKernelPii)
        /*0008*/ 	.word	0x00000008


	//----- nvinfo : EIATTR_FRAME_SIZE
	.align		4
.L_1:
        /*000c*/ 	.byte	0x04, 0x11
        /*000e*/ 	.short	(.L_3 - .L_2)
	.align		4
.L_2:
        /*0010*/ 	.word	index@(_Z12squareKernelPii)
        /*0014*/ 	.word	0x00000000


	//----- nvinfo : EIATTR_MIN_STACK_SIZE
	.align		4
.L_3:
        /*0018*/ 	.byte	0x04, 0x12
        /*001a*/ 	.short	(.L_5 - .L_4)
	.align		4
.L_4:
        /*001c*/ 	.word	index@(_Z12squareKernelPii)
        /*0020*/ 	.word	0x00000000
.L_5:


//--------------------- .nv.compat                --------------------------
	.section	.nv.compat,"",@"SHT_CUDA_COMPAT_INFO"
	.align	4
        /*0000*/ 	.byte	0x02, 0x09, 0x00, 0x00, 0x02, 0x02, 0x01, 0x00, 0x02, 0x05, 0x05, 0x00, 0x03, 0x07, 0x01, 0x01
        /*0010*/ 	.byte	0x02, 0x03, 0x00, 0x00, 0x02, 0x06, 0x01, 0x00, 0x04, 0x0b, 0x08, 0x00, 0x09, 0x00, 0x00, 0x00
        /*0020*/ 	.byte	0x00, 0x00, 0x00, 0x00


//--------------------- .nv.info._Z12squareKernelPii --------------------------
	.section	.nv.info._Z12squareKernelPii,"",@"SHT_CUDA_INFO"
	.sectionflags	@""
	.align	4


	//----- nvinfo : EIATTR_CUDA_API_VERSION
	.align		4
        /*0000*/ 	.byte	0x04, 0x37
        /*0002*/ 	.short	(.L_7 - .L_6)
.L_6:
        /*0004*/ 	.word	0x00000082


	//----- nvinfo : EIATTR_KPARAM_INFO
	.align		4
.L_7:
        /*0008*/ 	.byte	0x04, 0x17
        /*000a*/ 	.short	(.L_9 - .L_8)
.L_8:
        /*000c*/ 	.word	0x00000000
        /*0010*/ 	.short	0x0001
        /*0012*/ 	.short	0x0008
        /*0014*/ 	.byte	0x00, 0xf0, 0x11, 0x00


	//----- nvinfo : EIATTR_KPARAM_INFO
	.align		4
.L_9:
        /*0018*/ 	.byte	0x04, 0x17
        /*001a*/ 	.short	(.L_11 - .L_10)
.L_10:
        /*001c*/ 	.word	0x00000000
        /*0020*/ 	.short	0x0000
        /*0022*/ 	.short	0x0000
        /*0024*/ 	.byte	0x00, 0xf5, 0x21, 0x00


	//----- nvinfo : EIATTR_SPARSE_MMA_MASK
	.align		4
.L_11:
        /*0028*/ 	.byte	0x03, 0x50
        /*002a*/ 	.short	0x0000


	//----- nvinfo : EIATTR_MAXREG_COUNT
	.align		4
        /*002c*/ 	.byte	0x03, 0x1b
        /*002e*/ 	.short	0x00ff


	//----- nvinfo : EIATTR_MERCURY_ISA_VERSION
	.align		4
        /*0030*/ 	.byte	0x03, 0x5f
        /*0032*/ 	.short	0x0101


	//----- nvinfo : EIATTR_VRC_CTA_INIT_COUNT
	.align		4
        /*0034*/ 	.byte	0x02, 0x4a
	.zero		1
	.zero		1


	//----- nvinfo : EIATTR_EXIT_INSTR_OFFSETS
	.align		4
        /*0038*/ 	.byte	0x04, 0x1c
        /*003a*/ 	.short	(.L_13 - .L_12)


	//   ....[0]....
.L_12:
        /*003c*/ 	.word	0x00000070


	//   ....[1]....
        /*0040*/ 	.word	0x000000e0


	//----- nvinfo : EIATTR_CBANK_PARAM_SIZE
	.align		4
.L_13:
        /*0044*/ 	.byte	0x03, 0x19
        /*0046*/ 	.short	0x000c


	//----- nvinfo : EIATTR_PARAM_CBANK
	.align		4
        /*0048*/ 	.byte	0x04, 0x0a
        /*004a*/ 	.short	(.L_15 - .L_14)
	.align		4
.L_14:
        /*004c*/ 	.word	index@(.nv.constant0._Z12squareKernelPii)
        /*0050*/ 	.short	0x0380
        /*0052*/ 	.short	0x000c


	//----- nvinfo : EIATTR_SW_WAR
	.align		4
.L_15:
        /*0054*/ 	.byte	0x04, 0x36
        /*0056*/ 	.short	(.L_17 - .L_16)
.L_16:
        /*0058*/ 	.word	0x00000008
.L_17:


//--------------------- .nv.callgraph             --------------------------
	.section	.nv.callgraph,"",@"SHT_CUDA_CALLGRAPH"
	.align	4
	.sectionentsize	8
	.align		4
        /*0000*/ 	.word	0x00000000
	.align		4
        /*0004*/ 	.word	0xffffffff
	.align		4
        /*0008*/ 	.word	0x00000000
	.align		4
        /*000c*/ 	.word	0xfffffffe
	.align		4
        /*0010*/ 	.word	0x00000000
	.align		4
        /*0014*/ 	.word	0xfffffffd
	.align		4
        /*0018*/ 	.word	0x00000000
	.align		4
        /*001c*/ 	.word	0xfffffffc


//--------------------- .text._Z12squareKernelPii --------------------------
	.section	.text._Z12squareKernelPii,"ax",@progbits
	.align	128
        .global         _Z12squareKernelPii
        .type           _Z12squareKernelPii,@function
        .size           _Z12squareKernelPii,(.L_x_1 - _Z12squareKernelPii)
        .other          _Z12squareKernelPii,@"STO_CUDA_ENTRY STV_DEFAULT"
_Z12squareKernelPii:
.text._Z12squareKernelPii:
[----:B------:R-:W-:Y:S01]  /*0000*/  LDC R1, c[0x0][0x37c] ;  /* 0x0000df00ff017b82 */ /* 0x000fe20000000800 */
[----:B------:R-:W0:Y:S07]  /*0010*/  S2R R0, SR_TID.X ;  /* 0x0000000000007919 */ /* 0x000e2e0000002100 */
[----:B------:R-:W0:Y:S01]  /*0020*/  S2UR UR4, SR_CTAID.X ;  /* 0x00000000000479c3 */ /* 0x000e220000002500 */
[----:B------:R-:W1:Y:S07]  /*0030*/  LDCU UR5, c[0x0][0x388] ;  /* 0x00007100ff0577ac */ /* 0x000e6e0008000800 */
[----:B------:R-:W0:Y:S02]  /*0040*/  LDC R5, c[0x0][0x360] ;  /* 0x0000d800ff057b82 */ /* 0x000e240000000800 */
[----:B0-----:R-:W-:-:S05]  /*0050*/  IMAD R5, R5, UR4, R0 ;  /* 0x0000000405057c24 */ /* 0x001fca000f8e0200 */
[----:B-1----:R-:W-:-:S13]  /*0060*/  ISETP.GE.AND P0, PT, R5, UR5, PT ;  /* 0x0000000505007c0c */ /* 0x002fda000bf06270 */
[----:B------:R-:W-:Y:S05]  /*0070*/  @P0 EXIT ;  /* 0x000000000000094d */ /* 0x000fea0003800000 */
[----:B------:R-:W0:Y:S01]  /*0080*/  LDC.64 R2, c[0x0][0x380] ;  /* 0x0000e000ff027b82 */ /* 0x000e220000000a00 */
[----:B------:R-:W1:Y:S01]  /*0090*/  LDCU.64 UR4, c[0x0][0x358] ;  /* 0x00006b00ff0477ac */ /* 0x000e620008000a00 */
[----:B0-----:R-:W-:-:S05]  /*00a0*/  IMAD.WIDE R2, R5, 0x4, R2 ;  /* 0x0000000405027825 */ /* 0x001fca00078e0202 */
[----:B-1----:R-:W2:Y:S02]  /*00b0*/  LDG.E R0, desc[UR4][R2.64] ;  /* 0x0000000402007981 */ /* 0x002ea4000c1e1900 */
[----:B--2---:R-:W-:-:S05]  /*00c0*/  IMAD R5, R0, R0, RZ ;  /* 0x0000000000057224 */ /* 0x004fca00078e02ff */
[----:B------:R-:W-:Y:S01]  /*00d0*/  STG.E desc[UR4][R2.64], R5 ;  /* 0x0000000502007986 */ /* 0x000fe2000c101904 */
[----:B------:R-:W-:Y:S05]  /*00e0*/  EXIT ;  /* 0x000000000000794d */ /* 0x000fea0003800000 */
.L_x_0:
[----:B------:R-:W-:-:S00]  /*00f0*/  BRA `(.L_x_0) ;  /* 0xfffffffc00fc7947 */ /* 0x000fc0000383ffff */
[----:B------:R-:W-:-:S00]  /*0100*/  NOP ;  /* 0x0000000000007918 */ /* 0x000fc00000000000 */
[----:B------:R-:W-:-:S00]  /*0110*/  NOP ;  /* 0x0000000000007918 */ /* 0x000fc00000000000 */
[----:B------:R-:W-:-:S00]  /*0120*/  NOP ;  /* 0x0000000000007918 */ /* 0x000fc00000000000 */
[----:B------:R-:W-:-:S00]  /*0130*/  NOP ;  /* 0x0000000000007918 */ /* 0x000fc00000000000 */
[----:B------:R-:W-:-:S00]  /*0140*/  NOP ;  /* 0x0000000000007918 */ /* 0x000fc00000000000 */
[----:B------:R-:W-:-:S00]  /*0150*/  NOP ;  /* 0x0000000000007918 */ /* 0x000fc00000000000 */
[----:B------:R-:W-:-:S00]  /*0160*/  NOP ;  /* 0x0000000000007918 */ /* 0x000fc00000000000 */
[----:B------:R-:W-:-:S00]  /*0170*/  NOP ;  /* 0x0000000000007918 */ /* 0x000fc00000000000 */
.L_x_1:


//--------------------- .nv.shared.reserved.0     --------------------------
	.section	.nv.shared.reserved.0,"aw",@nobits
	.weak		__nv_reservedSMEM_offset_0_alias
	.size		__nv_reservedSMEM_offset_0_alias, 0, 64
	.other		__nv_reservedSMEM_offset_0_alias,@"STO_CUDA_RESERVED_SHARED STV_DEFAULT"
__nv_reservedSMEM_offset_0_alias:
	.zero		0
	.zero		64


//--------------------- .nv.constant0._Z12squareKernelPii --------------------------
	.section	.nv.constant0._Z12squareKernelPii,"a",@progbits
	.sectionflags	@""
	.align	4
.nv.constant0._Z12squareKernelPii:
	.zero		908


//--------------------- SYMBOLS --------------------------

	.type		.nv.reservedSmem.offset0,@object
	.size		.nv.reservedSmem.offset0,0x4
